//
// Generated by NVIDIA NVVM Compiler
//
// Compiler Build ID: CL-36424714
// Cuda compilation tools, release 13.0, V13.0.88
// Based on NVVM 20.0.0
//

.version 9.0
.target sm_100
.address_size 64

	// .globl	_Z7kernel1Pf
.global .align 4 .b8 in[64];
.global .align 4 .u32 a;

.visible .entry _Z7kernel1Pf(
	.param .u64 .ptr .align 1 _Z7kernel1Pf_param_0
)
{
	.reg .b32 	%r<2>;
	.reg .b32 	%f<2>;
	.reg .b64 	%rd<7>;

	ld.param.u64 	%rd1, [_Z7kernel1Pf_param_0];
	cvta.to.global.u64 	%rd2, %rd1;
	mov.u32 	%r1, %tid.x;
	mul.wide.u32 	%rd3, %r1, 4;
	mov.u64 	%rd4, in;
	add.s64 	%rd5, %rd4, %rd3;
	ld.global.f32 	%f1, [%rd5];
	add.s64 	%rd6, %rd2, %rd3;
	st.global.f32 	[%rd6], %f1;
	ret;

}
	// .globl	_Z7kernel2Pf
.visible .entry _Z7kernel2Pf(
	.param .u64 .ptr .align 1 _Z7kernel2Pf_param_0
)
{
	.reg .b32 	%r<3>;
	.reg .b32 	%f<4>;
	.reg .b64 	%rd<5>;

	ld.param.u64 	%rd1, [_Z7kernel2Pf_param_0];
	cvta.to.global.u64 	%rd2, %rd1;
	ld.global.u32 	%r1, [a];
	cvt.rn.f32.s32 	%f1, %r1;
	mov.u32 	%r2, %tid.x;
	mul.wide.u32 	%rd3, %r2, 4;
	add.s64 	%rd4, %rd2, %rd3;
	ld.global.f32 	%f2, [%rd4];
	add.f32 	%f3, %f2, %f1;
	st.global.f32 	[%rd4], %f3;
	ret;

}


// ===== COMPILED SASS (sm_100) =====

	.target	sm_100

	.elftype	@"ET_EXEC"


//--------------------- .note.nv.tkinfo           --------------------------
	.section	.note.nv.tkinfo,"",@"SHT_NOTE"
	.sectionflags	@"SHF_NOTE_NV_TKINFO"
	.tkinfo
        /*0018*/ 	.word	0x00000002
        /*0030*/ 	.string	""
        /*0030*/ 	.string	"ptxas"
        /*0030*/ 	.string	"Cuda compilation tools, release 13.0, V13.0.88"
        /*0030*/ 	.string	"Build cuda_13.0.r13.0/compiler.36424714_0"
        /*0030*/ 	.string	"-arch sm_100 -m 64 "



//--------------------- .note.nv.cuinfo           --------------------------
	.section	.note.nv.cuinfo,"",@"SHT_NOTE"
	.sectionflags	@"SHF_NOTE_NV_CUINFO"
        /*0018*/ 	.short	0x0002
        /*001a*/ 	.short	0x0064
        /*001c*/ 	.short	0x0082
	.zero		2


//--------------------- .nv.info                  --------------------------
	.section	.nv.info,"",@"SHT_CUDA_INFO"
	.align	4


	//----- nvinfo : EIATTR_REGCOUNT
	.align		4
        /*0000*/ 	.byte	0x04, 0x2f
        /*0002*/ 	.short	(.L_3 - .L_2)
	.align		4
.L_2:
        /*0004*/ 	.word	index@(_Z7kernel1Pf)
        /*0008*/ 	.word	0x0000000a


	//----- nvinfo : EIATTR_FRAME_SIZE
	.align		4
.L_3:
        /*000c*/ 	.byte	0x04, 0x11
        /*000e*/ 	.short	(.L_5 - .L_4)
	.align		4
.L_4:
        /*0010*/ 	.word	index@(_Z7kernel1Pf)
        /*0014*/ 	.word	0x00000000


	//----- nvinfo : EIATTR_REGCOUNT
	.align		4
.L_5:
        /*0018*/ 	.byte	0x04, 0x2f
        /*001a*/ 	.short	(.L_7 - .L_6)
	.align		4
.L_6:
        /*001c*/ 	.word	index@(_Z7kernel2Pf)
        /*0020*/ 	.word	0x0000000a


	//----- nvinfo : EIATTR_FRAME_SIZE
	.align		4
.L_7:
        /*0024*/ 	.byte	0x04, 0x11
        /*0026*/ 	.short	(.L_9 - .L_8)
	.align		4
.L_8:
        /*0028*/ 	.word	index@(_Z7kernel2Pf)
        /*002c*/ 	.word	0x00000000


	//----- nvinfo : EIATTR_MIN_STACK_SIZE
	.align		4
.L_9:
        /*0030*/ 	.byte	0x04, 0x12
        /*0032*/ 	.short	(.L_11 - .L_10)
	.align		4
.L_10:
        /*0034*/ 	.word	index@(_Z7kernel2Pf)
        /*0038*/ 	.word	0x00000000


	//----- nvinfo : EIATTR_MIN_STACK_SIZE
	.align		4
.L_11:
        /*003c*/ 	.byte	0x04, 0x12
        /*003e*/ 	.short	(.L_13 - .L_12)
	.align		4
.L_12:
        /*0040*/ 	.word	index@(_Z7kernel1Pf)
        /*0044*/ 	.word	0x00000000
.L_13:


//--------------------- .nv.compat                --------------------------
	.section	.nv.compat,"",@"SHT_CUDA_COMPAT_INFO"
	.align	4
        /*0000*/ 	.byte	0x02, 0x09, 0x00, 0x00, 0x02, 0x02, 0x01, 0x00, 0x02, 0x05, 0x05, 0x00, 0x03, 0x07, 0x01, 0x01
        /*0010*/ 	.byte	0x02, 0x03, 0x00, 0x00, 0x02, 0x06, 0x01, 0x00, 0x04, 0x0b, 0x08, 0x00, 0x09, 0x00, 0x00, 0x00
        /*0020*/ 	.byte	0x00, 0x00, 0x00, 0x00


//--------------------- .nv.info._Z7kernel2Pf     --------------------------
	.section	.nv.info._Z7kernel2Pf,"",@"SHT_CUDA_INFO"
	.sectionflags	@""
	.align	4


	//----- nvinfo : EIATTR_CUDA_API_VERSION
	.align		4
        /*0000*/ 	.byte	0x04, 0x37
        /*0002*/ 	.short	(.L_15 - .L_14)
.L_14:
        /*0004*/ 	.word	0x00000082


	//----- nvinfo : EIATTR_KPARAM_INFO
	.align		4
.L_15:
        /*0008*/ 	.byte	0x04, 0x17
        /*000a*/ 	.short	(.L_17 - .L_16)
.L_16:
        /*000c*/ 	.word	0x00000000
        /*0010*/ 	.short	0x0000
        /*0012*/ 	.short	0x0000
        /*0014*/ 	.byte	0x00, 0xf5, 0x21, 0x00


	//----- nvinfo : EIATTR_SPARSE_MMA_MASK
	.align		4
.L_17:
        /*0018*/ 	.byte	0x03, 0x50
        /*001a*/ 	.short	0x0000


	//----- nvinfo : EIATTR_MAXREG_COUNT
	.align		4
        /*001c*/ 	.byte	0x03, 0x1b
        /*001e*/ 	.short	0x00ff


	//----- nvinfo : EIATTR_MERCURY_ISA_VERSION
	.align		4
        /*0020*/ 	.byte	0x03, 0x5f
        /*0022*/ 	.short	0x0101


	//----- nvinfo : EIATTR_VRC_CTA_INIT_COUNT
	.align		4
        /*0024*/ 	.byte	0x02, 0x4a
	.zero		1
	.zero		1


	//----- nvinfo : EIATTR_EXIT_INSTR_OFFSETS
	.align		4
        /*0028*/ 	.byte	0x04, 0x1c
        /*002a*/ 	.short	(.L_19 - .L_18)


	//   ....[0]....
.L_18:
        /*002c*/ 	.word	0x000000b0


	//----- nvinfo : EIATTR_CBANK_PARAM_SIZE
	.align		4
.L_19:
        /*0030*/ 	.byte	0x03, 0x19
        /*0032*/ 	.short	0x0008


	//----- nvinfo : EIATTR_PARAM_CBANK
	.align		4
        /*0034*/ 	.byte	0x04, 0x0a
        /*0036*/ 	.short	(.L_21 - .L_20)
	.align		4
.L_20:
        /*0038*/ 	.word	index@(.nv.constant0._Z7kernel2Pf)
        /*003c*/ 	.short	0x0380
        /*003e*/ 	.short	0x0008


	//----- nvinfo : EIATTR_SW_WAR
	.align		4
.L_21:
        /*0040*/ 	.byte	0x04, 0x36
        /*0042*/ 	.short	(.L_23 - .L_22)
.L_22:
        /*0044*/ 	.word	0x00000008
.L_23:


//--------------------- .nv.info._Z7kernel1Pf     --------------------------
	.section	.nv.info._Z7kernel1Pf,"",@"SHT_CUDA_INFO"
	.sectionflags	@""
	.align	4


	//----- nvinfo : EIATTR_CUDA_API_VERSION
	.align		4
        /*0000*/ 	.byte	0x04, 0x37
        /*0002*/ 	.short	(.L_25 - .L_24)
.L_24:
        /*0004*/ 	.word	0x00000082


	//----- nvinfo : EIATTR_KPARAM_INFO
	.align		4
.L_25:
        /*0008*/ 	.byte	0x04, 0x17
        /*000a*/ 	.short	(.L_27 - .L_26)
.L_26:
        /*000c*/ 	.word	0x00000000
        /*0010*/ 	.short	0x0000
        /*0012*/ 	.short	0x0000
        /*0014*/ 	.byte	0x00, 0xf5, 0x21, 0x00


	//----- nvinfo : EIATTR_SPARSE_MMA_MASK
	.align		4
.L_27:
        /*0018*/ 	.byte	0x03, 0x50
        /*001a*/ 	.short	0x0000


	//----- nvinfo : EIATTR_MAXREG_COUNT
	.align		4
        /*001c*/ 	.byte	0x03, 0x1b
        /*001e*/ 	.short	0x00ff


	//----- nvinfo : EIATTR_MERCURY_ISA_VERSION
	.align		4
        /*0020*/ 	.byte	0x03, 0x5f
        /*0022*/ 	.short	0x0101


	//----- nvinfo : EIATTR_VRC_CTA_INIT_COUNT
	.align		4
        /*0024*/ 	.byte	0x02, 0x4a
	.zero		1
	.zero		1


	//----- nvinfo : EIATTR_EXIT_INSTR_OFFSETS
	.align		4
        /*0028*/ 	.byte	0x04, 0x1c
        /*002a*/ 	.short	(.L_29 - .L_28)


	//   ....[0]....
.L_28:
        /*002c*/ 	.word	0x00000090


	//----- nvinfo : EIATTR_CBANK_PARAM_SIZE
	.align		4
.L_29:
        /*0030*/ 	.byte	0x03, 0x19
        /*0032*/ 	.short	0x0008


	//----- nvinfo : EIATTR_PARAM_CBANK
	.align		4
        /*0034*/ 	.byte	0x04, 0x0a
        /*0036*/ 	.short	(.L_31 - .L_30)
	.align		4
.L_30:
        /*0038*/ 	.word	index@(.nv.constant0._Z7kernel1Pf)
        /*003c*/ 	.short	0x0380
        /*003e*/ 	.short	0x0008


	//----- nvinfo : EIATTR_SW_WAR
	.align		4
.L_31:
        /*0040*/ 	.byte	0x04, 0x36
        /*0042*/ 	.short	(.L_33 - .L_32)
.L_32:
        /*0044*/ 	.word	0x00000008
.L_33:


//--------------------- .nv.callgraph             --------------------------
	.section	.nv.callgraph,"",@"SHT_CUDA_CALLGRAPH"
	.align	4
	.sectionentsize	8
	.align		4
        /*0000*/ 	.word	0x00000000
	.align		4
        /*0004*/ 	.word	0xffffffff
	.align		4
        /*0008*/ 	.word	0x00000000
	.align		4
        /*000c*/ 	.word	0xfffffffe
	.align		4
        /*0010*/ 	.word	0x00000000
	.align		4
        /*0014*/ 	.word	0xfffffffd
	.align		4
        /*0018*/ 	.word	0x00000000
	.align		4
        /*001c*/ 	.word	0xfffffffc


//--------------------- .nv.constant4             --------------------------
	.section	.nv.constant4,"a",@progbits
	.align	8
	.align		8
.nv.constant4:
        /*0000*/ 	.dword	in
	.align		8
        /*0008*/ 	.dword	a


//--------------------- .text._Z7kernel2Pf        --------------------------
	.section	.text._Z7kernel2Pf,"ax",@progbits
	.align	128
        .global         _Z7kernel2Pf
        .type           _Z7kernel2Pf,@function
        .size           _Z7kernel2Pf,(.L_x_2 - _Z7kernel2Pf)
        .other          _Z7kernel2Pf,@"STO_CUDA_ENTRY STV_DEFAULT"
_Z7kernel2Pf:
.text._Z7kernel2Pf:
[----:B------:R-:W-:Y:S01]  /*0000*/  LDC R1, c[0x0][0x37c] ;  /* 0x0000df00ff017b82 */ /* 0x000fe20000000800 */
[----:B------:R-:W0:Y:S07]  /*0010*/  S2R R7, SR_TID.X ;  /* 0x0000000000077919 */ /* 0x000e2e0000002100 */
[----:B------:R-:W1:Y:S01]  /*0020*/  LDC.64 R2, c[0x4][0x8] ;  /* 0x01000200ff027b82 */ /* 0x000e620000000a00 */
[----:B------:R-:W1:Y:S07]  /*0030*/  LDCU.64 UR4, c[0x0][0x358] ;  /* 0x00006b00ff0477ac */ /* 0x000e6e0008000a00 */
[----:B------:R-:W0:Y:S01]  /*0040*/  LDC.64 R4, c[0x0][0x380] ;  /* 0x0000e000ff047b82 */ /* 0x000e220000000a00 */
[----:B-1----:R-:W2:Y:S01]  /*0050*/  LDG.E R2, desc[UR4][R2.64] ;  /* 0x0000000402027981 */ /* 0x002ea2000c1e1900 */
[----:B0-----:R-:W-:-:S05]  /*0060*/  IMAD.WIDE.U32 R4, R7, 0x4, R4 ;  /* 0x0000000407047825 */ /* 0x001fca00078e0004 */
[----:B------:R-:W3:Y:S01]  /*0070*/  LDG.E R7, desc[UR4][R4.64] ;  /* 0x0000000404077981 */ /* 0x000ee2000c1e1900 */
[----:B--2---:R-:W-:-:S05]  /*0080*/  I2FP.F32.S32 R0, R2 ;  /* 0x0000000200007245 */ /* 0x004fca0000201400 */
[----:B---3--:R-:W-:-:S05]  /*0090*/  FADD R7, R0, R7 ;  /* 0x0000000700077221 */ /* 0x008fca0000000000 */
[----:B------:R-:W-:Y:S01]  /*00a0*/  STG.E desc[UR4][R4.64], R7 ;  /* 0x0000000704007986 */ /* 0x000fe2000c101904 */
[----:B------:R-:W-:Y:S05]  /*00b0*/  EXIT ;  /* 0x000000000000794d */ /* 0x000fea0003800000 */
.L_x_0:
[----:B------:R-:W-:-:S00]  /*00c0*/  BRA `(.L_x_0) ;  /* 0xfffffffc00fc7947 */ /* 0x000fc0000383ffff */
[----:B------:R-:W-:-:S00]  /*00d0*/  NOP ;  /* 0x0000000000007918 */ /* 0x000fc00000000000 */
        /* <DEDUP_REMOVED lines=10> */
.L_x_2:


//--------------------- .text._Z7kernel1Pf        --------------------------
	.section	.text._Z7kernel1Pf,"ax",@progbits
	.align	128
        .global         _Z7kernel1Pf
        .type           _Z7kernel1Pf,@function
        .size           _Z7kernel1Pf,(.L_x_3 - _Z7kernel1Pf)
        .other          _Z7kernel1Pf,@"STO_CUDA_ENTRY STV_DEFAULT"
_Z7kernel1Pf:
.text._Z7kernel1Pf:
[----:B------:R-:W-:Y:S01]  /*0000*/  LDC R1, c[0x0][0x37c] ;  /* 0x0000df00ff017b82 */ /* 0x000fe20000000800 */
[----:B------:R-:W0:Y:S07]  /*0010*/  S2R R7, SR_TID.X ;  /* 0x0000000000077919 */ /* 0x000e2e0000002100 */
[----:B------:R-:W0:Y:S01]  /*0020*/  LDC.64 R2, c[0x4][RZ] ;  /* 0x01000000ff027b82 */ /* 0x000e220000000a00 */
[----:B------:R-:W1:Y:S07]  /*0030*/  LDCU.64 UR4, c[0x0][0x358] ;  /* 0x00006b00ff0477ac */ /* 0x000e6e0008000a00 */
[----:B------:R-:W2:Y:S01]  /*0040*/  LDC.64 R4, c[0x0][0x380] ;  /* 0x0000e000ff047b82 */ /* 0x000ea20000000a00 */
[----:B0-----:R-:W-:-:S06]  /*0050*/  IMAD.WIDE.U32 R2, R7, 0x4, R2 ;  /* 0x0000000407027825 */ /* 0x001fcc00078e0002 */
[----:B-1----:R-:W3:Y:S01]  /*0060*/  LDG.E R3, desc[UR4][R2.64] ;  /* 0x0000000402037981 */ /* 0x002ee2000c1e1900 */
[----:B--2---:R-:W-:-:S05]  /*0070*/  IMAD.WIDE.U32 R4, R7, 0x4, R4 ;  /* 0x0000000407047825 */ /* 0x004fca00078e0004 */
[----:B---3--:R-:W-:Y:S01]  /*0080*/  STG.E desc[UR4][R4.64], R3 ;  /* 0x0000000304007986 */ /* 0x008fe2000c101904 */
[----:B------:R-:W-:Y:S05]  /*0090*/  EXIT ;  /* 0x000000000000794d */ /* 0x000fea0003800000 */
.L_x_1:
        /* <DEDUP_REMOVED lines=14> */
.L_x_3:


//--------------------- .nv.shared.reserved.0     --------------------------
	.section	.nv.shared.reserved.0,"aw",@nobits
	.weak		__nv_reservedSMEM_offset_0_alias
	.size		__nv_reservedSMEM_offset_0_alias, 0, 64
	.other		__nv_reservedSMEM_offset_0_alias,@"STO_CUDA_RESERVED_SHARED STV_DEFAULT"
__nv_reservedSMEM_offset_0_alias:
	.zero		0
	.zero		64


//--------------------- .nv.global                --------------------------
	.section	.nv.global,"aw",@nobits
	.align	4
.nv.global:
	.type		a,@object
	.size		a,(in - a)
a:
	.zero		4
	.type		in,@object
	.size		in,(.L_0 - in)
in:
	.zero		64
.L_0:


//--------------------- .nv.constant0._Z7kernel2Pf --------------------------
	.section	.nv.constant0._Z7kernel2Pf,"a",@progbits
	.sectionflags	@""
	.align	4
.nv.constant0._Z7kernel2Pf:
	.zero		904


//--------------------- .nv.constant0._Z7kernel1Pf --------------------------
	.section	.nv.constant0._Z7kernel1Pf,"a",@progbits
	.sectionflags	@""
	.align	4
.nv.constant0._Z7kernel1Pf:
	.zero		904


//--------------------- SYMBOLS --------------------------

	.type		.nv.reservedSmem.offset0,@object
	.size		.nv.reservedSmem.offset0,0x4
